	.headerflags	@"EF_CUDA_TEXMODE_UNIFIED EF_CUDA_64BIT_ADDRESS EF_CUDA_ACCELERATORS EF_CUDA_SM90 EF_CUDA_VIRTUAL_SM(EF_CUDA_SM90)"
	.elftype	@"ET_EXEC"


//--------------------- .nv.info                  --------------------------
	.section	.nv.info,"",@"SHT_CUDA_INFO"
	.align	4


	//----- nvinfo : EIATTR_REGCOUNT
	.align		4
        /*0000*/ 	.byte	0x04, 0x2f
        /*0002*/ 	.short	(.L_3 - .L_2)
	.align		4
.L_2:
        /*0004*/ 	.word	index@(triton_poi_fused__native_batch_norm_legit_no_training_mul_sigmoid_0)
        /*0008*/ 	.word	0x00000014


	//----- nvinfo : EIATTR_MIN_STACK_SIZE
	.align		4
.L_3:
        /*000c*/ 	.byte	0x04, 0x12
        /*000e*/ 	.short	(.L_5 - .L_4)
	.align		4
.L_4:
        /*0010*/ 	.word	index@(triton_poi_fused__native_batch_norm_legit_no_training_mul_sigmoid_0)
        /*0014*/ 	.word	0x00000000


	//----- nvinfo : EIATTR_FRAME_SIZE
	.align		4
.L_5:
        /*0018*/ 	.byte	0x04, 0x11
        /*001a*/ 	.short	(.L_7 - .L_6)
	.align		4
.L_6:
        /*001c*/ 	.word	index@(triton_poi_fused__native_batch_norm_legit_no_training_mul_sigmoid_0)
        /*0020*/ 	.word	0x00000000


	//----- nvinfo : EIATTR_MIN_STACK_SIZE
	.align		4
.L_7:
        /*0024*/ 	.byte	0x04, 0x12
        /*0026*/ 	.short	(.L_9 - .L_8)
	.align		4
.L_8:
        /*0028*/ 	.word	index@(triton_poi_fused__native_batch_norm_legit_no_training_mul_sigmoid_0)
        /*002c*/ 	.word	0x00000000
.L_9:


//--------------------- .nv.info.triton_poi_fused__native_batch_norm_legit_no_training_mul_sigmoid_0 --------------------------
	.section	.nv.info.triton_poi_fused__native_batch_norm_legit_no_training_mul_sigmoid_0,"",@"SHT_CUDA_INFO"
	.sectionflags	@""
	.align	4


	//----- nvinfo : EIATTR_CUDA_API_VERSION
	.align		4
        /*0000*/ 	.byte	0x04, 0x37
        /*0002*/ 	.short	(.L_11 - .L_10)
.L_10:
        /*0004*/ 	.word	0x0000007c


	//----- nvinfo : EIATTR_KPARAM_INFO
	.align		4
.L_11:
        /*0008*/ 	.byte	0x04, 0x17
        /*000a*/ 	.short	(.L_13 - .L_12)
.L_12:
        /*000c*/ 	.word	0x00000000
        /*0010*/ 	.short	0x0006
        /*0012*/ 	.short	0x0030
        /*0014*/ 	.byte	0x00, 0xf0, 0x11, 0x00


	//----- nvinfo : EIATTR_KPARAM_INFO
	.align		4
.L_13:
        /*0018*/ 	.byte	0x04, 0x17
        /*001a*/ 	.short	(.L_15 - .L_14)
.L_14:
        /*001c*/ 	.word	0x00000000
        /*0020*/ 	.short	0x0005
        /*0022*/ 	.short	0x0028
        /*0024*/ 	.byte	0x00, 0xf4, 0x21, 0x00


	//----- nvinfo : EIATTR_KPARAM_INFO
	.align		4
.L_15:
        /*0028*/ 	.byte	0x04, 0x17
        /*002a*/ 	.short	(.L_17 - .L_16)
.L_16:
        /*002c*/ 	.word	0x00000000
        /*0030*/ 	.short	0x0004
        /*0032*/ 	.short	0x0020
        /*0034*/ 	.byte	0x00, 0xf4, 0x21, 0x00


	//----- nvinfo : EIATTR_KPARAM_INFO
	.align		4
.L_17:
        /*0038*/ 	.byte	0x04, 0x17
        /*003a*/ 	.short	(.L_19 - .L_18)
.L_18:
        /*003c*/ 	.word	0x00000000
        /*0040*/ 	.short	0x0003
        /*0042*/ 	.short	0x0018
        /*0044*/ 	.byte	0x00, 0xf4, 0x21, 0x00


	//----- nvinfo : EIATTR_KPARAM_INFO
	.align		4
.L_19:
        /*0048*/ 	.byte	0x04, 0x17
        /*004a*/ 	.short	(.L_21 - .L_20)
.L_20:
        /*004c*/ 	.word	0x00000000
        /*0050*/ 	.short	0x0002
        /*0052*/ 	.short	0x0010
        /*0054*/ 	.byte	0x00, 0xf4, 0x21, 0x00


	//----- nvinfo : EIATTR_KPARAM_INFO
	.align		4
.L_21:
        /*0058*/ 	.byte	0x04, 0x17
        /*005a*/ 	.short	(.L_23 - .L_22)
.L_22:
        /*005c*/ 	.word	0x00000000
        /*0060*/ 	.short	0x0001
        /*0062*/ 	.short	0x0008
        /*0064*/ 	.byte	0x00, 0xf4, 0x21, 0x00


	//----- nvinfo : EIATTR_KPARAM_INFO
	.align		4
.L_23:
        /*0068*/ 	.byte	0x04, 0x17
        /*006a*/ 	.short	(.L_25 - .L_24)
.L_24:
        /*006c*/ 	.word	0x00000000
        /*0070*/ 	.short	0x0000
        /*0072*/ 	.short	0x0000
        /*0074*/ 	.byte	0x00, 0xf4, 0x21, 0x00


	//----- nvinfo : EIATTR_SPARSE_MMA_MASK
	.align		4
.L_25:
        /*0078*/ 	.byte	0x03, 0x50
        /*007a*/ 	.short	0x0000


	//----- nvinfo : EIATTR_MAXREG_COUNT
	.align		4
        /*007c*/ 	.byte	0x03, 0x1b
        /*007e*/ 	.short	0x00ff


	//----- nvinfo : EIATTR_EXIT_INSTR_OFFSETS
	.align		4
        /*0080*/ 	.byte	0x04, 0x1c
        /*0082*/ 	.short	(.L_27 - .L_26)


	//   ....[0]....
.L_26:
        /*0084*/ 	.word	0x000003e0


	//   ....[1]....
        /*0088*/ 	.word	0x00000400


	//----- nvinfo : EIATTR_REQNTID
	.align		4
.L_27:
        /*008c*/ 	.byte	0x04, 0x10
        /*008e*/ 	.short	(.L_29 - .L_28)
.L_28:
        /*0090*/ 	.word	0x00000020
        /*0094*/ 	.word	0x00000001
        /*0098*/ 	.word	0x00000001


	//----- nvinfo : EIATTR_CBANK_PARAM_SIZE
	.align		4
.L_29:
        /*009c*/ 	.byte	0x03, 0x19
        /*009e*/ 	.short	0x0034


	//----- nvinfo : EIATTR_PARAM_CBANK
	.align		4
        /*00a0*/ 	.byte	0x04, 0x0a
        /*00a2*/ 	.short	(.L_31 - .L_30)
	.align		4
.L_30:
        /*00a4*/ 	.word	index@(.nv.constant0.triton_poi_fused__native_batch_norm_legit_no_training_mul_sigmoid_0)
        /*00a8*/ 	.short	0x0210
        /*00aa*/ 	.short	0x0034


	//----- nvinfo : EIATTR_SW_WAR
	.align		4
.L_31:
        /*00ac*/ 	.byte	0x04, 0x36
        /*00ae*/ 	.short	(.L_33 - .L_32)
.L_32:
        /*00b0*/ 	.word	0x00000008
.L_33:


//--------------------- .nv.callgraph             --------------------------
	.section	.nv.callgraph,"",@"SHT_CUDA_CALLGRAPH"
	.align	4
	.sectionentsize	8
	.align		4
        /*0000*/ 	.word	0x00000000
	.align		4
        /*0004*/ 	.word	0xffffffff
	.align		4
        /*0008*/ 	.word	0x00000000
	.align		4
        /*000c*/ 	.word	0xfffffffe
	.align		4
        /*0010*/ 	.word	0x00000000
	.align		4
        /*0014*/ 	.word	0xfffffffd
	.align		4
        /*0018*/ 	.word	0x00000000
	.align		4
        /*001c*/ 	.word	0xfffffffc


//--------------------- .nv.constant4             --------------------------
	.section	.nv.constant4,"a",@progbits
	.align	8
	.align		8
.nv.constant4:
        /*0000*/ 	.dword	_$_str
	.align		8
        /*0008*/ 	.dword	_$_str_$_2


//--------------------- .text.triton_poi_fused__native_batch_norm_legit_no_training_mul_sigmoid_0 --------------------------
	.section	.text.triton_poi_fused__native_batch_norm_legit_no_training_mul_sigmoid_0,"ax",@progbits
	.align	128
        .global         triton_poi_fused__native_batch_norm_legit_no_training_mul_sigmoid_0
        .type           triton_poi_fused__native_batch_norm_legit_no_training_mul_sigmoid_0,@function
        .size           triton_poi_fused__native_batch_norm_legit_no_training_mul_sigmoid_0,(.L_x_1 - triton_poi_fused__native_batch_norm_legit_no_training_mul_sigmoid_0)
        .other          triton_poi_fused__native_batch_norm_legit_no_training_mul_sigmoid_0,@"STO_CUDA_ENTRY STV_DEFAULT"
triton_poi_fused__native_batch_norm_legit_no_training_mul_sigmoid_0:
.text.triton_poi_fused__native_batch_norm_legit_no_training_mul_sigmoid_0:
[----:B------:R-:W0:Y:S01]  /*0000*/  LDC R1, c[0x0][0x28] ;  /* 0x00000a00ff017b82 */ /* 0x000e220000000800 */
[----:B------:R-:W1:Y:S07]  /*0010*/  S2R R16, SR_TID.X ;  /* 0x0000000000107919 */ /* 0x000e6e0000002100 */
[----:B------:R-:W2:Y:S01]  /*0020*/  LDC.64 R6, c[0x0][0x228] ;  /* 0x00008a00ff067b82 */ /* 0x000ea20000000a00 */
[----:B------:R-:W-:Y:S01]  /*0030*/  HFMA2.MMA R12, -RZ, RZ, 0, 0 ;  /* 0x00000000ff0c7435 */ /* 0x000fe200000001ff */
[----:B------:R-:W-:Y:S01]  /*0040*/  ULDC.64 UR4, c[0x0][0x208] ;  /* 0x0000820000047ab9 */ /* 0x000fe20000000a00 */
[----:B------:R-:W3:Y:S05]  /*0050*/  S2R R13, SR_CTAID.X ;  /* 0x00000000000d7919 */ /* 0x000eea0000002500 */
[----:B------:R-:W4:Y:S08]  /*0060*/  LDC.64 R4, c[0x0][0x220] ;  /* 0x00008800ff047b82 */ /* 0x000f300000000a00 */
[----:B------:R-:W5:Y:S08]  /*0070*/  LDC.64 R8, c[0x0][0x230] ;  /* 0x00008c00ff087b82 */ /* 0x000f700000000a00 */
[----:B------:R-:W5:Y:S01]  /*0080*/  LDC.64 R10, c[0x0][0x238] ;  /* 0x00008e00ff0a7b82 */ /* 0x000f620000000a00 */
[----:B-1----:R-:W-:-:S02]  /*0090*/  LOP3.LUT R0, R16, 0xf, RZ, 0xc0, !PT ;  /* 0x0000000f10007812 */ /* 0x002fc400078ec0ff */
[----:B---3--:R-:W-:Y:S02]  /*00a0*/  SHF.R.S32.HI R2, RZ, 0x1b, R13 ;  /* 0x0000001bff027819 */ /* 0x008fe4000001140d */
[----:B------:R-:W-:Y:S02]  /*00b0*/  LEA R13, R13, R0, 0x4 ;  /* 0x000000000d0d7211 */ /* 0x000fe400078e20ff */
[----:B------:R-:W-:Y:S02]  /*00c0*/  SGXT R0, R2, 0x1 ;  /* 0x000000010200781a */ /* 0x000fe40000000200 */
[----:B------:R-:W-:Y:S01]  /*00d0*/  ISETP.GE.AND P0, PT, R13, 0x10, PT ;  /* 0x000000100d00780c */ /* 0x000fe20003f06270 */
[----:B------:R-:W1:Y:S01]  /*00e0*/  LDC.64 R2, c[0x0][0x218] ;  /* 0x00008600ff027b82 */ /* 0x000e620000000a00 */
[----:B------:R-:W-:-:S04]  /*00f0*/  LEA.HI R0, R0, R13, RZ, 0x2 ;  /* 0x0000000d00007211 */ /* 0x000fc800078f10ff */
[----:B------:R-:W-:-:S04]  /*0100*/  LOP3.LUT R0, R0, 0xfffffffc, RZ, 0xc0, !PT ;  /* 0xfffffffc00007812 */ /* 0x000fc800078ec0ff */
[----:B------:R-:W-:-:S05]  /*0110*/  IADD3 R15, R13, -R0, RZ ;  /* 0x800000000d0f7210 */ /* 0x000fca0007ffe0ff */
[----:B--2---:R-:W-:-:S05]  /*0120*/  IMAD.WIDE R6, R15, 0x4, R6 ;  /* 0x000000040f067825 */ /* 0x004fca00078e0206 */
[----:B------:R5:W2:Y:S01]  /*0130*/  @!P0 LDG.E.EL R12, desc[UR4][R6.64] ;  /* 0x00000004060c8981 */ /* 0x000aa2000c2e1900 */
[----:B------:R-:W-:Y:S01]  /*0140*/  HFMA2.MMA R17, -RZ, RZ, 0, 0 ;  /* 0x00000000ff117435 */ /* 0x000fe200000001ff */
[----:B------:R-:W-:Y:S01]  /*0150*/  MOV R0, RZ ;  /* 0x000000ff00007202 */ /* 0x000fe20000000f00 */
[----:B----4-:R-:W-:-:S04]  /*0160*/  IMAD.WIDE R4, R15, 0x4, R4 ;  /* 0x000000040f047825 */ /* 0x010fc800078e0204 */
[----:B-1----:R-:W-:-:S04]  /*0170*/  IMAD.WIDE R2, R13, 0x4, R2 ;  /* 0x000000040d027825 */ /* 0x002fc800078e0202 */
[----:B------:R-:W3:Y:S01]  /*0180*/  @!P0 LDG.E.EL R17, desc[UR4][R4.64] ;  /* 0x0000000404118981 */ /* 0x000ee2000c2e1900 */
[----:B-----5:R-:W-:-:S03]  /*0190*/  IMAD.WIDE R6, R15, 0x4, R8 ;  /* 0x000000040f067825 */ /* 0x020fc600078e0208 */
[----:B------:R1:W3:Y:S01]  /*01a0*/  @!P0 LDG.E R0, desc[UR4][R2.64] ;  /* 0x0000000402008981 */ /* 0x0002e2000c1e1900 */
[----:B0-----:R-:W-:Y:S01]  /*01b0*/  IMAD.WIDE R8, R15, 0x4, R10 ;  /* 0x000000040f087825 */ /* 0x001fe200078e020a */
[----:B------:R-:W-:-:S06]  /*01c0*/  CS2R R10, SRZ ;  /* 0x00000000000a7805 */ /* 0x000fcc000001ff00 */
[----:B------:R-:W4:Y:S04]  /*01d0*/  @!P0 LDG.E.EL R10, desc[UR4][R6.64] ;  /* 0x00000004060a8981 */ /* 0x000f28000c2e1900 */
[----:B------:R-:W4:Y:S01]  /*01e0*/  @!P0 LDG.E.EL R11, desc[UR4][R8.64] ;  /* 0x00000004080b8981 */ /* 0x000f22000c2e1900 */
[----:B------:R-:W-:Y:S01]  /*01f0*/  MOV R15, 0x3e800000 ;  /* 0x3e800000000f7802 */ /* 0x000fe20000000f00 */
[----:B--2---:R-:W-:-:S04]  /*0200*/  FADD R12, R12, 9.9999997473787516356e-06 ;  /* 0x3727c5ac0c0c7421 */ /* 0x004fc80000000000 */
[----:B------:R-:W0:Y:S02]  /*0210*/  MUFU.SQRT R14, R12 ;  /* 0x0000000c000e7308 */ /* 0x000e240000002000 */
[C---:B0-----:R-:W-:Y:S02]  /*0220*/  FSETP.GT.AND P0, PT, R14.reuse, 8.50705917302346158658e+37, PT ;  /* 0x7e8000000e00780b */ /* 0x041fe40003f04000 */
[----:B------:R-:W-:-:S11]  /*0230*/  FSETP.GEU.AND P1, PT, R14, 1.175494350822287508e-38, PT ;  /* 0x008000000e00780b */ /* 0x000fd60003f2e000 */
[----:B------:R-:W-:-:S04]  /*0240*/  @P0 FMUL R14, R14, 0.25 ;  /* 0x3e8000000e0e0820 */ /* 0x000fc80000400000 */
[----:B------:R-:W-:-:S06]  /*0250*/  @!P1 FMUL R14, R14, 16777216 ;  /* 0x4b8000000e0e9820 */ /* 0x000fcc0000400000 */
[----:B------:R-:W0:Y:S01]  /*0260*/  MUFU.RCP R14, R14 ;  /* 0x0000000e000e7308 */ /* 0x000e220000001000 */
[----:B-1----:R-:W-:Y:S01]  /*0270*/  FSEL R3, R15, 1, P0 ;  /* 0x3f8000000f037808 */ /* 0x002fe20000000000 */
[----:B---3--:R-:W-:-:S04]  /*0280*/  FADD R0, -R17, R0 ;  /* 0x0000000011007221 */ /* 0x008fc80000000100 */
[----:B------:R-:W-:-:S04]  /*0290*/  @!P1 FMUL R3, R3, 16777216 ;  /* 0x4b80000003039820 */ /* 0x000fc80000400000 */
[----:B0-----:R-:W-:-:S04]  /*02a0*/  FMUL R3, R14, R3 ;  /* 0x000000030e037220 */ /* 0x001fc80000400000 */
[----:B------:R-:W-:-:S04]  /*02b0*/  FMUL R0, R0, R3 ;  /* 0x0000000300007220 */ /* 0x000fc80000400000 */
[----:B----4-:R-:W-:-:S04]  /*02c0*/  FFMA R0, R0, R10, R11 ;  /* 0x0000000a00007223 */ /* 0x010fc8000000000b */
[----:B------:R-:W-:-:S04]  /*02d0*/  FADD R2, RZ, -R0 ;  /* 0x80000000ff027221 */ /* 0x000fc80000000000 */
[----:B------:R-:W-:-:S05]  /*02e0*/  FMUL R4, R2, 1.4426950216293334961 ;  /* 0x3fb8aa3b02047820 */ /* 0x000fca0000400000 */
[----:B------:R-:W-:-:S13]  /*02f0*/  FSETP.GEU.AND P0, PT, R4, -126, PT ;  /* 0xc2fc00000400780b */ /* 0x000fda0003f0e000 */
[----:B------:R-:W-:-:S04]  /*0300*/  @!P0 FMUL R4, R4, 0.5 ;  /* 0x3f00000004048820 */ /* 0x000fc80000400000 */
[----:B------:R-:W0:Y:S02]  /*0310*/  MUFU.EX2 R2, R4 ;  /* 0x0000000400027308 */ /* 0x000e240000000800 */
[----:B0-----:R-:W-:-:S04]  /*0320*/  @!P0 FMUL R2, R2, R2 ;  /* 0x0000000202028220 */ /* 0x001fc80000400000 */
[----:B------:R-:W-:Y:S02]  /*0330*/  FADD R5, R2, 1 ;  /* 0x3f80000002057421 */ /* 0x000fe40000000000 */
[----:B------:R-:W0:Y:S03]  /*0340*/  LDC.64 R2, c[0x0][0x210] ;  /* 0x00008400ff027b82 */ /* 0x000e260000000a00 */
[----:B------:R-:W-:Y:S02]  /*0350*/  FSETP.GT.AND P1, PT, R5, 8.50705917302346158658e+37, PT ;  /* 0x7e8000000500780b */ /* 0x000fe40003f24000 */
[----:B------:R-:W-:-:S11]  /*0360*/  LOP3.LUT P0, RZ, R16, 0x10, RZ, 0xc0, !PT ;  /* 0x0000001010ff7812 */ /* 0x000fd6000780c0ff */
[----:B------:R-:W-:Y:S01]  /*0370*/  @P1 FMUL R5, R5, 0.25 ;  /* 0x3e80000005051820 */ /* 0x000fe20000400000 */
[----:B------:R-:W-:-:S05]  /*0380*/  ISETP.LT.AND P0, PT, R13, 0x10, !P0 ;  /* 0x000000100d00780c */ /* 0x000fca0004701270 */
[----:B------:R-:W1:Y:S01]  /*0390*/  MUFU.RCP R5, R5 ;  /* 0x0000000500057308 */ /* 0x000e620000001000 */
[----:B------:R-:W-:Y:S01]  /*03a0*/  FSEL R6, R15, 1, P1 ;  /* 0x3f8000000f067808 */ /* 0x000fe20000800000 */
[----:B0-----:R-:W-:-:S04]  /*03b0*/  IMAD.WIDE R2, R13, 0x4, R2 ;  /* 0x000000040d027825 */ /* 0x001fc800078e0202 */
[----:B-1----:R-:W-:-:S04]  /*03c0*/  FMUL R7, R5, R6 ;  /* 0x0000000605077220 */ /* 0x002fc80000400000 */
[----:B------:R-:W-:Y:S01]  /*03d0*/  FMUL R7, R0, R7 ;  /* 0x0000000700077220 */ /* 0x000fe20000400000 */
[----:B------:R-:W-:Y:S06]  /*03e0*/  @!P0 EXIT ;  /* 0x000000000000894d */ /* 0x000fec0003800000 */
[----:B------:R-:W-:Y:S01]  /*03f0*/  STG.E desc[UR4][R2.64], R7 ;  /* 0x0000000702007986 */ /* 0x000fe2000c101904 */
[----:B------:R-:W-:Y:S05]  /*0400*/  EXIT ;  /* 0x000000000000794d */ /* 0x000fea0003800000 */
.L_x_0:
[----:B------:R-:W-:-:S00]  /*0410*/  BRA `(.L_x_0) ;  /* 0xfffffffc00fc7947 */ /* 0x000fc0000383ffff */
[----:B------:R-:W-:-:S00]  /*0420*/  NOP ;  /* 0x0000000000007918 */ /* 0x000fc00000000000 */
        /* <DEDUP_REMOVED lines=13> */
.L_x_1:


//--------------------- .nv.global.init           --------------------------
	.section	.nv.global.init,"aw",@progbits
.nv.global.init:
	.type		_$_str,@object
	.size		_$_str,(_$_str_$_2 - _$_str)
_$_str:
        /*0000*/ 	.byte	0x5f, 0x5f, 0x43, 0x55, 0x44, 0x41, 0x5f, 0x46, 0x54, 0x5a, 0x00
	.type		_$_str_$_2,@object
	.size		_$_str_$_2,(.L_1 - _$_str_$_2)
_$_str_$_2:
        /*000b*/ 	.byte	0x5f, 0x5f, 0x43, 0x55, 0x44, 0x41, 0x5f, 0x50, 0x52, 0x45, 0x43, 0x5f, 0x53, 0x51, 0x52, 0x54
        /*001b*/ 	.byte	0x00
.L_1:


//--------------------- .nv.constant0.triton_poi_fused__native_batch_norm_legit_no_training_mul_sigmoid_0 --------------------------
	.section	.nv.constant0.triton_poi_fused__native_batch_norm_legit_no_training_mul_sigmoid_0,"a",@progbits
	.sectionflags	@""
	.align	4
.nv.constant0.triton_poi_fused__native_batch_norm_legit_no_training_mul_sigmoid_0:
	.zero		580
